//
// Generated by NVIDIA NVVM Compiler
//
// Compiler Build ID: CL-36424714
// Cuda compilation tools, release 13.0, V13.0.88
// Based on NVVM 20.0.0
//

.version 9.0
.target sm_100
.address_size 64

	// .globl	_Z14convolution_2dPiS_S_iiii

.visible .entry _Z14convolution_2dPiS_S_iiii(
	.param .u64 .ptr .align 1 _Z14convolution_2dPiS_S_iiii_param_0,
	.param .u64 .ptr .align 1 _Z14convolution_2dPiS_S_iiii_param_1,
	.param .u64 .ptr .align 1 _Z14convolution_2dPiS_S_iiii_param_2,
	.param .u32 _Z14convolution_2dPiS_S_iiii_param_3,
	.param .u32 _Z14convolution_2dPiS_S_iiii_param_4,
	.param .u32 _Z14convolution_2dPiS_S_iiii_param_5,
	.param .u32 _Z14convolution_2dPiS_S_iiii_param_6
)
{
	.reg .pred 	%p<92>;
	.reg .b32 	%r<168>;
	.reg .b64 	%rd<59>;

	ld.param.u64 	%rd8, [_Z14convolution_2dPiS_S_iiii_param_0];
	ld.param.u64 	%rd9, [_Z14convolution_2dPiS_S_iiii_param_1];
	ld.param.u32 	%r63, [_Z14convolution_2dPiS_S_iiii_param_3];
	ld.param.u32 	%r64, [_Z14convolution_2dPiS_S_iiii_param_4];
	ld.param.u32 	%r65, [_Z14convolution_2dPiS_S_iiii_param_5];
	ld.param.u32 	%r66, [_Z14convolution_2dPiS_S_iiii_param_6];
	cvta.to.global.u64 	%rd1, %rd8;
	cvta.to.global.u64 	%rd2, %rd9;
	mov.u32 	%r68, %ctaid.y;
	mov.u32 	%r69, %ntid.y;
	mov.u32 	%r70, %tid.y;
	mad.lo.s32 	%r1, %r68, %r69, %r70;
	mov.u32 	%r71, %ctaid.x;
	mov.u32 	%r72, %ntid.x;
	mov.u32 	%r73, %tid.x;
	mad.lo.s32 	%r2, %r71, %r72, %r73;
	shr.u32 	%r74, %r66, 31;
	add.s32 	%r75, %r66, %r74;
	shr.s32 	%r76, %r75, 1;
	sub.s32 	%r3, %r2, %r76;
	mov.b32 	%r143, 0;
	min.s32 	%r77, %r65, %r66;
	setp.lt.s32 	%p2, %r77, 1;
	@%p2 bra 	$L__BB0_43;
	and.b32  	%r4, %r66, 7;
	and.b32  	%r5, %r66, 3;
	and.b32  	%r6, %r66, 2147483640;
	and.b32  	%r7, %r66, 1;
	shr.u32 	%r79, %r65, 31;
	add.s32 	%r80, %r65, %r79;
	shr.s32 	%r81, %r80, 1;
	sub.s32 	%r8, %r1, %r81;
	mov.b32 	%r139, 0;
	cvt.s64.s32 	%rd46, %r3;
	mov.u32 	%r143, %r139;
$L__BB0_2:
	setp.lt.u32 	%p3, %r66, 8;
	add.s32 	%r84, %r8, %r139;
	setp.gt.s32 	%p4, %r84, -1;
	setp.lt.s32 	%p5, %r84, %r63;
	and.pred  	%p1, %p4, %p5;
	mul.lo.s32 	%r11, %r139, %r65;
	mul.lo.s32 	%r12, %r84, %r63;
	mov.b32 	%r159, 0;
	@%p3 bra 	$L__BB0_21;
	mov.b32 	%r141, 0;
$L__BB0_4:
	.pragma "nounroll";
	add.s32 	%r15, %r3, %r141;
	setp.gt.s32 	%p6, %r15, -1;
	setp.lt.s32 	%p7, %r15, %r64;
	and.pred  	%p8, %p6, %p7;
	and.pred  	%p10, %p1, %p8;
	not.pred 	%p11, %p10;
	@%p11 bra 	$L__BB0_6;
	add.s32 	%r86, %r141, %r11;
	mul.wide.u32 	%rd10, %r86, 4;
	add.s64 	%rd11, %rd2, %rd10;
	ld.global.u32 	%r87, [%rd11];
	add.s32 	%r88, %r15, %r12;
	mul.wide.s32 	%rd12, %r88, 4;
	add.s64 	%rd13, %rd1, %rd12;
	ld.global.u32 	%r89, [%rd13];
	mad.lo.s32 	%r143, %r89, %r87, %r143;
$L__BB0_6:
	add.s32 	%r90, %r15, 1;
	setp.gt.s32 	%p12, %r90, -1;
	setp.lt.s32 	%p13, %r90, %r64;
	and.pred  	%p14, %p12, %p13;
	and.pred  	%p15, %p1, %p14;
	cvt.u64.u32 	%rd14, %r11;
	cvt.s64.s32 	%rd15, %r141;
	add.s64 	%rd16, %rd15, %rd14;
	shl.b64 	%rd17, %rd16, 2;
	add.s64 	%rd3, %rd2, %rd17;
	cvt.s64.s32 	%rd18, %r3;
	cvt.s64.s32 	%rd19, %r12;
	add.s64 	%rd20, %rd18, %rd15;
	add.s64 	%rd21, %rd20, %rd19;
	shl.b64 	%rd22, %rd21, 2;
	add.s64 	%rd4, %rd1, %rd22;
	not.pred 	%p16, %p15;
	@%p16 bra 	$L__BB0_8;
	ld.global.u32 	%r91, [%rd3+4];
	ld.global.u32 	%r92, [%rd4+4];
	mad.lo.s32 	%r143, %r92, %r91, %r143;
$L__BB0_8:
	add.s32 	%r93, %r15, 2;
	setp.gt.s32 	%p17, %r93, -1;
	setp.lt.s32 	%p18, %r93, %r64;
	and.pred  	%p19, %p17, %p18;
	and.pred  	%p20, %p1, %p19;
	not.pred 	%p21, %p20;
	@%p21 bra 	$L__BB0_10;
	ld.global.u32 	%r94, [%rd3+8];
	ld.global.u32 	%r95, [%rd4+8];
	mad.lo.s32 	%r143, %r95, %r94, %r143;
$L__BB0_10:
	add.s32 	%r96, %r15, 3;
	setp.gt.s32 	%p22, %r96, -1;
	setp.lt.s32 	%p23, %r96, %r64;
	and.pred  	%p24, %p22, %p23;
	and.pred  	%p25, %p1, %p24;
	not.pred 	%p26, %p25;
	@%p26 bra 	$L__BB0_12;
	ld.global.u32 	%r97, [%rd3+12];
	ld.global.u32 	%r98, [%rd4+12];
	mad.lo.s32 	%r143, %r98, %r97, %r143;
$L__BB0_12:
	add.s32 	%r99, %r15, 4;
	setp.gt.s32 	%p27, %r99, -1;
	setp.lt.s32 	%p28, %r99, %r64;
	and.pred  	%p29, %p27, %p28;
	and.pred  	%p30, %p1, %p29;
	not.pred 	%p31, %p30;
	@%p31 bra 	$L__BB0_14;
	ld.global.u32 	%r100, [%rd3+16];
	ld.global.u32 	%r101, [%rd4+16];
	mad.lo.s32 	%r143, %r101, %r100, %r143;
$L__BB0_14:
	add.s32 	%r102, %r15, 5;
	setp.gt.s32 	%p32, %r102, -1;
	setp.lt.s32 	%p33, %r102, %r64;
	and.pred  	%p34, %p32, %p33;
	and.pred  	%p35, %p1, %p34;
	not.pred 	%p36, %p35;
	@%p36 bra 	$L__BB0_16;
	ld.global.u32 	%r103, [%rd3+20];
	ld.global.u32 	%r104, [%rd4+20];
	mad.lo.s32 	%r143, %r104, %r103, %r143;
$L__BB0_16:
	add.s32 	%r105, %r15, 6;
	setp.gt.s32 	%p37, %r105, -1;
	setp.lt.s32 	%p38, %r105, %r64;
	and.pred  	%p39, %p37, %p38;
	and.pred  	%p40, %p1, %p39;
	not.pred 	%p41, %p40;
	@%p41 bra 	$L__BB0_18;
	ld.global.u32 	%r106, [%rd3+24];
	ld.global.u32 	%r107, [%rd4+24];
	mad.lo.s32 	%r143, %r107, %r106, %r143;
$L__BB0_18:
	add.s32 	%r108, %r15, 7;
	setp.gt.s32 	%p42, %r108, -1;
	setp.lt.s32 	%p43, %r108, %r64;
	and.pred  	%p44, %p42, %p43;
	and.pred  	%p45, %p1, %p44;
	not.pred 	%p46, %p45;
	@%p46 bra 	$L__BB0_20;
	ld.global.u32 	%r109, [%rd3+28];
	ld.global.u32 	%r110, [%rd4+28];
	mad.lo.s32 	%r143, %r110, %r109, %r143;
$L__BB0_20:
	add.s32 	%r141, %r141, 8;
	setp.ne.s32 	%p47, %r141, %r6;
	mov.u32 	%r159, %r6;
	@%p47 bra 	$L__BB0_4;
$L__BB0_21:
	setp.eq.s32 	%p48, %r4, 0;
	@%p48 bra 	$L__BB0_42;
	add.s32 	%r112, %r4, -1;
	setp.lt.u32 	%p49, %r112, 3;
	@%p49 bra 	$L__BB0_32;
	add.s32 	%r36, %r3, %r159;
	setp.gt.s32 	%p50, %r36, -1;
	setp.lt.s32 	%p51, %r36, %r64;
	and.pred  	%p52, %p50, %p51;
	and.pred  	%p54, %p1, %p52;
	not.pred 	%p55, %p54;
	@%p55 bra 	$L__BB0_25;
	add.s32 	%r113, %r159, %r11;
	mul.wide.u32 	%rd23, %r113, 4;
	add.s64 	%rd24, %rd2, %rd23;
	ld.global.u32 	%r114, [%rd24];
	add.s32 	%r115, %r36, %r12;
	mul.wide.s32 	%rd25, %r115, 4;
	add.s64 	%rd26, %rd1, %rd25;
	ld.global.u32 	%r116, [%rd26];
	mad.lo.s32 	%r143, %r116, %r114, %r143;
$L__BB0_25:
	add.s32 	%r117, %r36, 1;
	setp.gt.s32 	%p56, %r117, -1;
	setp.lt.s32 	%p57, %r117, %r64;
	and.pred  	%p58, %p56, %p57;
	and.pred  	%p59, %p1, %p58;
	cvt.u64.u32 	%rd27, %r11;
	cvt.u64.u32 	%rd28, %r159;
	add.s64 	%rd29, %rd28, %rd27;
	shl.b64 	%rd30, %rd29, 2;
	add.s64 	%rd5, %rd2, %rd30;
	cvt.s64.s32 	%rd32, %r12;
	add.s64 	%rd33, %rd46, %rd28;
	add.s64 	%rd34, %rd33, %rd32;
	shl.b64 	%rd35, %rd34, 2;
	add.s64 	%rd6, %rd1, %rd35;
	not.pred 	%p60, %p59;
	@%p60 bra 	$L__BB0_27;
	ld.global.u32 	%r118, [%rd5+4];
	ld.global.u32 	%r119, [%rd6+4];
	mad.lo.s32 	%r143, %r119, %r118, %r143;
$L__BB0_27:
	add.s32 	%r120, %r36, 2;
	setp.gt.s32 	%p61, %r120, -1;
	setp.lt.s32 	%p62, %r120, %r64;
	and.pred  	%p63, %p61, %p62;
	and.pred  	%p64, %p1, %p63;
	not.pred 	%p65, %p64;
	@%p65 bra 	$L__BB0_29;
	ld.global.u32 	%r121, [%rd5+8];
	ld.global.u32 	%r122, [%rd6+8];
	mad.lo.s32 	%r143, %r122, %r121, %r143;
$L__BB0_29:
	add.s32 	%r123, %r36, 3;
	setp.gt.s32 	%p66, %r123, -1;
	setp.lt.s32 	%p67, %r123, %r64;
	and.pred  	%p68, %p66, %p67;
	and.pred  	%p69, %p1, %p68;
	not.pred 	%p70, %p69;
	@%p70 bra 	$L__BB0_31;
	ld.global.u32 	%r124, [%rd5+12];
	ld.global.u32 	%r125, [%rd6+12];
	mad.lo.s32 	%r143, %r125, %r124, %r143;
$L__BB0_31:
	add.s32 	%r159, %r159, 4;
$L__BB0_32:
	setp.eq.s32 	%p71, %r5, 0;
	@%p71 bra 	$L__BB0_42;
	setp.eq.s32 	%p72, %r5, 1;
	@%p72 bra 	$L__BB0_39;
	add.s32 	%r49, %r3, %r159;
	setp.gt.s32 	%p73, %r49, -1;
	setp.lt.s32 	%p74, %r49, %r64;
	and.pred  	%p75, %p73, %p74;
	and.pred  	%p77, %p1, %p75;
	not.pred 	%p78, %p77;
	@%p78 bra 	$L__BB0_36;
	add.s32 	%r127, %r159, %r11;
	mul.wide.u32 	%rd36, %r127, 4;
	add.s64 	%rd37, %rd2, %rd36;
	ld.global.u32 	%r128, [%rd37];
	add.s32 	%r129, %r49, %r12;
	mul.wide.s32 	%rd38, %r129, 4;
	add.s64 	%rd39, %rd1, %rd38;
	ld.global.u32 	%r130, [%rd39];
	mad.lo.s32 	%r143, %r130, %r128, %r143;
$L__BB0_36:
	add.s32 	%r131, %r49, 1;
	setp.gt.s32 	%p79, %r131, -1;
	setp.lt.s32 	%p80, %r131, %r64;
	and.pred  	%p81, %p79, %p80;
	and.pred  	%p82, %p1, %p81;
	not.pred 	%p83, %p82;
	@%p83 bra 	$L__BB0_38;
	cvt.u64.u32 	%rd40, %r11;
	cvt.s64.s32 	%rd41, %r159;
	add.s64 	%rd42, %rd41, %rd40;
	shl.b64 	%rd43, %rd42, 2;
	add.s64 	%rd44, %rd2, %rd43;
	ld.global.u32 	%r132, [%rd44+4];
	cvt.s64.s32 	%rd45, %r12;
	add.s64 	%rd47, %rd46, %rd41;
	add.s64 	%rd48, %rd47, %rd45;
	shl.b64 	%rd49, %rd48, 2;
	add.s64 	%rd50, %rd1, %rd49;
	ld.global.u32 	%r133, [%rd50+4];
	mad.lo.s32 	%r143, %r133, %r132, %r143;
$L__BB0_38:
	add.s32 	%r159, %r159, 2;
$L__BB0_39:
	setp.eq.s32 	%p84, %r7, 0;
	@%p84 bra 	$L__BB0_42;
	add.s32 	%r58, %r3, %r159;
	setp.gt.s32 	%p85, %r58, -1;
	setp.lt.s32 	%p86, %r58, %r64;
	and.pred  	%p87, %p85, %p86;
	and.pred  	%p89, %p1, %p87;
	not.pred 	%p90, %p89;
	@%p90 bra 	$L__BB0_42;
	add.s32 	%r134, %r159, %r11;
	mul.wide.u32 	%rd51, %r134, 4;
	add.s64 	%rd52, %rd2, %rd51;
	ld.global.u32 	%r135, [%rd52];
	add.s32 	%r136, %r58, %r12;
	mul.wide.s32 	%rd53, %r136, 4;
	add.s64 	%rd54, %rd1, %rd53;
	ld.global.u32 	%r137, [%rd54];
	mad.lo.s32 	%r143, %r137, %r135, %r143;
$L__BB0_42:
	add.s32 	%r139, %r139, 1;
	setp.ne.s32 	%p91, %r139, %r65;
	@%p91 bra 	$L__BB0_2;
$L__BB0_43:
	ld.param.u64 	%rd58, [_Z14convolution_2dPiS_S_iiii_param_2];
	cvta.to.global.u64 	%rd55, %rd58;
	mad.lo.s32 	%r138, %r63, %r1, %r2;
	mul.wide.s32 	%rd56, %r138, 4;
	add.s64 	%rd57, %rd55, %rd56;
	st.global.u32 	[%rd57], %r143;
	ret;

}


// ===== COMPILED SASS (sm_100) =====

	.target	sm_100

	.elftype	@"ET_EXEC"


//--------------------- .note.nv.tkinfo           --------------------------
	.section	.note.nv.tkinfo,"",@"SHT_NOTE"
	.sectionflags	@"SHF_NOTE_NV_TKINFO"
	.tkinfo
        /*0018*/ 	.word	0x00000002
        /*0030*/ 	.string	""
        /*0030*/ 	.string	"ptxas"
        /*0030*/ 	.string	"Cuda compilation tools, release 13.0, V13.0.88"
        /*0030*/ 	.string	"Build cuda_13.0.r13.0/compiler.36424714_0"
        /*0030*/ 	.string	"-arch sm_100 -m 64 "



//--------------------- .note.nv.cuinfo           --------------------------
	.section	.note.nv.cuinfo,"",@"SHT_NOTE"
	.sectionflags	@"SHF_NOTE_NV_CUINFO"
        /*0018*/ 	.short	0x0002
        /*001a*/ 	.short	0x0064
        /*001c*/ 	.short	0x0082
	.zero		2


//--------------------- .nv.info                  --------------------------
	.section	.nv.info,"",@"SHT_CUDA_INFO"
	.align	4


	//----- nvinfo : EIATTR_REGCOUNT
	.align		4
        /*0000*/ 	.byte	0x04, 0x2f
        /*0002*/ 	.short	(.L_1 - .L_0)
	.align		4
.L_0:
        /*0004*/ 	.word	index@(_Z14convolution_2dPiS_S_iiii)
        /*0008*/ 	.word	0x0000001f


	//----- nvinfo : EIATTR_FRAME_SIZE
	.align		4
.L_1:
        /*000c*/ 	.byte	0x04, 0x11
        /*000e*/ 	.short	(.L_3 - .L_2)
	.align		4
.L_2:
        /*0010*/ 	.word	index@(_Z14convolution_2dPiS_S_iiii)
        /*0014*/ 	.word	0x00000000


	//----- nvinfo : EIATTR_MIN_STACK_SIZE
	.align		4
.L_3:
        /*0018*/ 	.byte	0x04, 0x12
        /*001a*/ 	.short	(.L_5 - .L_4)
	.align		4
.L_4:
        /*001c*/ 	.word	index@(_Z14convolution_2dPiS_S_iiii)
        /*0020*/ 	.word	0x00000000
.L_5:


//--------------------- .nv.compat                --------------------------
	.section	.nv.compat,"",@"SHT_CUDA_COMPAT_INFO"
	.align	4
        /*0000*/ 	.byte	0x02, 0x09, 0x00, 0x00, 0x02, 0x02, 0x01, 0x00, 0x02, 0x05, 0x05, 0x00, 0x03, 0x07, 0x01, 0x01
        /*0010*/ 	.byte	0x02, 0x03, 0x00, 0x00, 0x02, 0x06, 0x01, 0x00, 0x04, 0x0b, 0x08, 0x00, 0x09, 0x00, 0x00, 0x00
        /*0020*/ 	.byte	0x00, 0x00, 0x00, 0x00


//--------------------- .nv.info._Z14convolution_2dPiS_S_iiii --------------------------
	.section	.nv.info._Z14convolution_2dPiS_S_iiii,"",@"SHT_CUDA_INFO"
	.sectionflags	@""
	.align	4


	//----- nvinfo : EIATTR_CUDA_API_VERSION
	.align		4
        /*0000*/ 	.byte	0x04, 0x37
        /*0002*/ 	.short	(.L_7 - .L_6)
.L_6:
        /*0004*/ 	.word	0x00000082


	//----- nvinfo : EIATTR_KPARAM_INFO
	.align		4
.L_7:
        /*0008*/ 	.byte	0x04, 0x17
        /*000a*/ 	.short	(.L_9 - .L_8)
.L_8:
        /*000c*/ 	.word	0x00000000
        /*0010*/ 	.short	0x0006
        /*0012*/ 	.short	0x0024
        /*0014*/ 	.byte	0x00, 0xf0, 0x11, 0x00


	//----- nvinfo : EIATTR_KPARAM_INFO
	.align		4
.L_9:
        /*0018*/ 	.byte	0x04, 0x17
        /*001a*/ 	.short	(.L_11 - .L_10)
.L_10:
        /*001c*/ 	.word	0x00000000
        /*0020*/ 	.short	0x0005
        /*0022*/ 	.short	0x0020
        /*0024*/ 	.byte	0x00, 0xf0, 0x11, 0x00


	//----- nvinfo : EIATTR_KPARAM_INFO
	.align		4
.L_11:
        /*0028*/ 	.byte	0x04, 0x17
        /*002a*/ 	.short	(.L_13 - .L_12)
.L_12:
        /*002c*/ 	.word	0x00000000
        /*0030*/ 	.short	0x0004
        /*0032*/ 	.short	0x001c
        /*0034*/ 	.byte	0x00, 0xf0, 0x11, 0x00


	//----- nvinfo : EIATTR_KPARAM_INFO
	.align		4
.L_13:
        /*0038*/ 	.byte	0x04, 0x17
        /*003a*/ 	.short	(.L_15 - .L_14)
.L_14:
        /*003c*/ 	.word	0x00000000
        /*0040*/ 	.short	0x0003
        /*0042*/ 	.short	0x0018
        /*0044*/ 	.byte	0x00, 0xf0, 0x11, 0x00


	//----- nvinfo : EIATTR_KPARAM_INFO
	.align		4
.L_15:
        /*0048*/ 	.byte	0x04, 0x17
        /*004a*/ 	.short	(.L_17 - .L_16)
.L_16:
        /*004c*/ 	.word	0x00000000
        /*0050*/ 	.short	0x0002
        /*0052*/ 	.short	0x0010
        /*0054*/ 	.byte	0x00, 0xf5, 0x21, 0x00


	//----- nvinfo : EIATTR_KPARAM_INFO
	.align		4
.L_17:
        /*0058*/ 	.byte	0x04, 0x17
        /*005a*/ 	.short	(.L_19 - .L_18)
.L_18:
        /*005c*/ 	.word	0x00000000
        /*0060*/ 	.short	0x0001
        /*0062*/ 	.short	0x0008
        /*0064*/ 	.byte	0x00, 0xf5, 0x21, 0x00


	//----- nvinfo : EIATTR_KPARAM_INFO
	.align		4
.L_19:
        /*0068*/ 	.byte	0x04, 0x17
        /*006a*/ 	.short	(.L_21 - .L_20)
.L_20:
        /*006c*/ 	.word	0x00000000
        /*0070*/ 	.short	0x0000
        /*0072*/ 	.short	0x0000
        /*0074*/ 	.byte	0x00, 0xf5, 0x21, 0x00


	//----- nvinfo : EIATTR_SPARSE_MMA_MASK
	.align		4
.L_21:
        /*0078*/ 	.byte	0x03, 0x50
        /*007a*/ 	.short	0x0000


	//----- nvinfo : EIATTR_MAXREG_COUNT
	.align		4
        /*007c*/ 	.byte	0x03, 0x1b
        /*007e*/ 	.short	0x00ff


	//----- nvinfo : EIATTR_MERCURY_ISA_VERSION
	.align		4
        /*0080*/ 	.byte	0x03, 0x5f
        /*0082*/ 	.short	0x0101


	//----- nvinfo : EIATTR_VRC_CTA_INIT_COUNT
	.align		4
        /*0084*/ 	.byte	0x02, 0x4a
	.zero		1
	.zero		1


	//----- nvinfo : EIATTR_EXIT_INSTR_OFFSETS
	.align		4
        /*0088*/ 	.byte	0x04, 0x1c
        /*008a*/ 	.short	(.L_23 - .L_22)


	//   ....[0]....
.L_22:
        /*008c*/ 	.word	0x00000ed0


	//----- nvinfo : EIATTR_CRS_STACK_SIZE
	.align		4
.L_23:
        /*0090*/ 	.byte	0x04, 0x1e
        /*0092*/ 	.short	(.L_25 - .L_24)
.L_24:
        /*0094*/ 	.word	0x00000000


	//----- nvinfo : EIATTR_CBANK_PARAM_SIZE
	.align		4
.L_25:
        /*0098*/ 	.byte	0x03, 0x19
        /*009a*/ 	.short	0x0028


	//----- nvinfo : EIATTR_PARAM_CBANK
	.align		4
        /*009c*/ 	.byte	0x04, 0x0a
        /*009e*/ 	.short	(.L_27 - .L_26)
	.align		4
.L_26:
        /*00a0*/ 	.word	index@(.nv.constant0._Z14convolution_2dPiS_S_iiii)
        /*00a4*/ 	.short	0x0380
        /*00a6*/ 	.short	0x0028


	//----- nvinfo : EIATTR_SW_WAR
	.align		4
.L_27:
        /*00a8*/ 	.byte	0x04, 0x36
        /*00aa*/ 	.short	(.L_29 - .L_28)
.L_28:
        /*00ac*/ 	.word	0x00000008
.L_29:


//--------------------- .nv.callgraph             --------------------------
	.section	.nv.callgraph,"",@"SHT_CUDA_CALLGRAPH"
	.align	4
	.sectionentsize	8
	.align		4
        /*0000*/ 	.word	0x00000000
	.align		4
        /*0004*/ 	.word	0xffffffff
	.align		4
        /*0008*/ 	.word	0x00000000
	.align		4
        /*000c*/ 	.word	0xfffffffe
	.align		4
        /*0010*/ 	.word	0x00000000
	.align		4
        /*0014*/ 	.word	0xfffffffd
	.align		4
        /*0018*/ 	.word	0x00000000
	.align		4
        /*001c*/ 	.word	0xfffffffc


//--------------------- .text._Z14convolution_2dPiS_S_iiii --------------------------
	.section	.text._Z14convolution_2dPiS_S_iiii,"ax",@progbits
	.align	128
        .global         _Z14convolution_2dPiS_S_iiii
        .type           _Z14convolution_2dPiS_S_iiii,@function
        .size           _Z14convolution_2dPiS_S_iiii,(.L_x_9 - _Z14convolution_2dPiS_S_iiii)
        .other          _Z14convolution_2dPiS_S_iiii,@"STO_CUDA_ENTRY STV_DEFAULT"
_Z14convolution_2dPiS_S_iiii:
.text._Z14convolution_2dPiS_S_iiii:
[----:B------:R-:W-:Y:S01]  /*0000*/  LDC R1, c[0x0][0x37c] ;  /* 0x0000df00ff017b82 */ /* 0x000fe20000000800 */
[----:B------:R-:W0:Y:S01]  /*0010*/  LDCU.64 UR6, c[0x0][0x3a0] ;  /* 0x00007400ff0677ac */ /* 0x000e220008000a00 */
[----:B------:R-:W1:Y:S06]  /*0020*/  S2R R3, SR_TID.Y ;  /* 0x0000000000037919 */ /* 0x000e6c0000002200 */
[----:B------:R-:W1:Y:S01]  /*0030*/  LDC R0, c[0x0][0x364] ;  /* 0x0000d900ff007b82 */ /* 0x000e620000000800 */
[----:B------:R-:W-:Y:S01]  /*0040*/  IMAD.MOV.U32 R6, RZ, RZ, RZ ;  /* 0x000000ffff067224 */ /* 0x000fe200078e00ff */
[----:B------:R-:W2:Y:S01]  /*0050*/  LDCU.64 UR10, c[0x0][0x358] ;  /* 0x00006b00ff0a77ac */ /* 0x000ea20008000a00 */
[----:B------:R-:W3:Y:S05]  /*0060*/  S2R R2, SR_TID.X ;  /* 0x0000000000027919 */ /* 0x000eea0000002100 */
[----:B------:R-:W1:Y:S08]  /*0070*/  S2UR UR5, SR_CTAID.Y ;  /* 0x00000000000579c3 */ /* 0x000e700000002600 */
[----:B------:R-:W3:Y:S01]  /*0080*/  S2UR UR8, SR_CTAID.X ;  /* 0x00000000000879c3 */ /* 0x000ee20000002500 */
[----:B0-----:R-:W-:-:S04]  /*0090*/  UISETP.LT.AND UP0, UPT, UR7, UR6, UPT ;  /* 0x000000060700728c */ /* 0x001fc8000bf01270 */
[----:B------:R-:W-:-:S03]  /*00a0*/  USEL UR4, UR7, UR6, UP0 ;  /* 0x0000000607047287 */ /* 0x000fc60008000000 */
[----:B------:R-:W3:Y:S01]  /*00b0*/  LDC R7, c[0x0][0x360] ;  /* 0x0000d800ff077b82 */ /* 0x000ee20000000800 */
[----:B------:R-:W-:Y:S01]  /*00c0*/  UISETP.GE.AND UP0, UPT, UR4, 0x1, UPT ;  /* 0x000000010400788c */ /* 0x000fe2000bf06270 */
[----:B-1----:R-:W-:Y:S02]  /*00d0*/  IMAD R0, R0, UR5, R3 ;  /* 0x0000000500007c24 */ /* 0x002fe4000f8e0203 */
[----:B---3--:R-:W-:-:S06]  /*00e0*/  IMAD R7, R7, UR8, R2 ;  /* 0x0000000807077c24 */ /* 0x008fcc000f8e0202 */
[----:B--2---:R-:W-:Y:S05]  /*00f0*/  BRA.U !UP0, `(.L_x_0) ;  /* 0x0000000d08607547 */ /* 0x004fea000b800000 */
[----:B------:R-:W-:Y:S01]  /*0100*/  ULEA.HI UR4, UR7, UR7, URZ, 0x1 ;  /* 0x0000000707047291 */ /* 0x000fe2000f8f08ff */
[----:B------:R-:W-:Y:S01]  /*0110*/  IMAD.MOV.U32 R6, RZ, RZ, RZ ;  /* 0x000000ffff067224 */ /* 0x000fe200078e00ff */
[----:B------:R-:W-:Y:S02]  /*0120*/  ULEA.HI UR5, UR6, UR6, URZ, 0x1 ;  /* 0x0000000606057291 */ /* 0x000fe4000f8f08ff */
[----:B------:R-:W-:Y:S02]  /*0130*/  USHF.R.S32.HI UR4, URZ, 0x1, UR4 ;  /* 0x00000001ff047899 */ /* 0x000fe40008011404 */
[----:B------:R-:W-:Y:S02]  /*0140*/  USHF.R.S32.HI UR6, URZ, 0x1, UR5 ;  /* 0x00000001ff067899 */ /* 0x000fe40008011405 */
[----:B------:R-:W-:Y:S02]  /*0150*/  ULOP3.LUT UR8, UR7, 0x7, URZ, 0xc0, !UPT ;  /* 0x0000000707087892 */ /* 0x000fe4000f8ec0ff */
[----:B------:R-:W-:Y:S01]  /*0160*/  VIADD R8, R7, -UR4 ;  /* 0x8000000407087c36 */ /* 0x000fe20008000000 */
[----:B------:R-:W-:Y:S01]  /*0170*/  ULOP3.LUT UR9, UR7, 0x3, URZ, 0xc0, !UPT ;  /* 0x0000000307097892 */ /* 0x000fe2000f8ec0ff */
[----:B------:R-:W-:Y:S01]  /*0180*/  VIADD R10, R0, -UR6 ;  /* 0x80000006000a7c36 */ /* 0x000fe20008000000 */
[----:B------:R-:W-:-:S02]  /*0190*/  ULOP3.LUT UR5, UR7, 0x7ffffff8, URZ, 0xc0, !UPT ;  /* 0x7ffffff807057892 */ /* 0x000fc4000f8ec0ff */
[----:B------:R-:W-:Y:S01]  /*01a0*/  SHF.R.S32.HI R9, RZ, 0x1f, R8 ;  /* 0x0000001fff097819 */ /* 0x000fe20000011408 */
[----:B------:R-:W-:-:S09]  /*01b0*/  UMOV UR4, URZ ;  /* 0x000000ff00047c82 */ /* 0x000fd20008000000 */
.L_x_7:
[----:B------:R-:W0:Y:S01]  /*01c0*/  LDCU.64 UR12, c[0x0][0x3a0] ;  /* 0x00007400ff0c77ac */ /* 0x000e220008000a00 */
[----:B------:R-:W-:Y:S02]  /*01d0*/  VIADD R11, R10, UR4 ;  /* 0x000000040a0b7c36 */ /* 0x000fe40008000000 */
[----:B------:R-:W-:Y:S01]  /*01e0*/  IMAD.MOV.U32 R17, RZ, RZ, RZ ;  /* 0x000000ffff117224 */ /* 0x000fe200078e00ff */
[----:B------:R-:W1:Y:S01]  /*01f0*/  LDCU UR6, c[0x0][0x398] ;  /* 0x00007300ff0677ac */ /* 0x000e620008000800 */
[----:B0-----:R-:W-:Y:S02]  /*0200*/  UISETP.GE.U32.AND UP1, UPT, UR13, 0x8, UPT ;  /* 0x000000080d00788c */ /* 0x001fe4000bf26070 */
[----:B------:R-:W-:Y:S01]  /*0210*/  UIMAD UR7, UR4, UR12, URZ ;  /* 0x0000000c040772a4 */ /* 0x000fe2000f8e02ff */
[----:B-1----:R-:W-:Y:S01]  /*0220*/  ISETP.GE.AND P0, PT, R11, UR6, PT ;  /* 0x000000060b007c0c */ /* 0x002fe2000bf06270 */
[----:B------:R-:W-:-:S03]  /*0230*/  UIADD3 UR4, UPT, UPT, UR4, 0x1, URZ ;  /* 0x0000000104047890 */ /* 0x000fc6000fffe0ff */
[C---:B------:R-:W-:Y:S01]  /*0240*/  ISETP.GT.AND P0, PT, R11.reuse, -0x1, !P0 ;  /* 0xffffffff0b00780c */ /* 0x040fe20004704270 */
[----:B------:R-:W-:Y:S01]  /*0250*/  IMAD R11, R11, UR6, RZ ;  /* 0x000000060b0b7c24 */ /* 0x000fe2000f8e02ff */
[----:B------:R-:W-:Y:S01]  /*0260*/  UISETP.NE.AND UP0, UPT, UR4, UR12, UPT ;  /* 0x0000000c0400728c */ /* 0x000fe2000bf05270 */
[----:B------:R-:W-:Y:S10]  /*0270*/  BRA.U !UP1, `(.L_x_1) ;  /* 0x0000000509447547 */ /* 0x000ff4000b800000 */
[----:B------:R-:W0:Y:S01]  /*0280*/  LDC.64 R4, c[0x0][0x380] ;  /* 0x0000e000ff047b82 */ /* 0x000e220000000a00 */
[----:B------:R-:W-:Y:S01]  /*0290*/  IMAD.MOV.U32 R21, RZ, RZ, RZ ;  /* 0x000000ffff157224 */ /* 0x000fe200078e00ff */
[----:B------:R-:W1:Y:S06]  /*02a0*/  LDCU UR6, c[0x0][0x39c] ;  /* 0x00007380ff0677ac */ /* 0x000e6c0008000800 */
[----:B------:R-:W2:Y:S02]  /*02b0*/  LDC.64 R2, c[0x0][0x388] ;  /* 0x0000e200ff027b82 */ /* 0x000ea40000000a00 */
.L_x_2:
[----:B------:R-:W-:Y:S01]  /*02c0*/  IMAD.IADD R20, R8, 0x1, R21 ;  /* 0x0000000108147824 */ /* 0x000fe200078e0215 */
[----:B------:R-:W3:Y:S01]  /*02d0*/  LDC.64 R18, c[0x0][0x388] ;  /* 0x0000e200ff127b82 */ /* 0x000ee20000000a00 */
[----:B------:R-:W-:Y:S02]  /*02e0*/  SHF.R.S32.HI R14, RZ, 0x1f, R11 ;  /* 0x0000001fff0e7819 */ /* 0x000fe4000001140b */
[C---:B------:R-:W-:Y:S01]  /*02f0*/  VIADD R12, R20.reuse, 0x1 ;  /* 0x00000001140c7836 */ /* 0x040fe20000000000 */
[C---:B-1----:R-:W-:Y:S02]  /*0300*/  ISETP.GE.AND P2, PT, R20.reuse, UR6, PT ;  /* 0x0000000614007c0c */ /* 0x042fe4000bf46270 */
[----:B------:R-:W-:Y:S02]  /*0310*/  IADD3 R23, P3, P4, R11, R8, R21 ;  /* 0x000000080b177210 */ /* 0x000fe40007c7e015 */
[----:B------:R-:W1:Y:S01]  /*0320*/  LDC.64 R16, c[0x0][0x380] ;  /* 0x0000e000ff107b82 */ /* 0x000e620000000a00 */
[----:B------:R-:W-:-:S02]  /*0330*/  ISETP.GT.AND P2, PT, R20, -0x1, !P2 ;  /* 0xffffffff1400780c */ /* 0x000fc40005744270 */
[C---:B------:R-:W-:Y:S02]  /*0340*/  ISETP.GE.AND P6, PT, R12.reuse, UR6, PT ;  /* 0x000000060c007c0c */ /* 0x040fe4000bfc6270 */
[----:B------:R-:W-:Y:S02]  /*0350*/  PLOP3.LUT P2, PT, P0, P2, PT, 0x80, 0x8 ;  /* 0x000000000008781c */ /* 0x000fe40000745070 */
[----:B------:R-:W-:Y:S02]  /*0360*/  ISETP.GT.AND P6, PT, R12, -0x1, !P6 ;  /* 0xffffffff0c00780c */ /* 0x000fe400077c4270 */
[----:B------:R-:W-:-:S09]  /*0370*/  SHF.R.S32.HI R12, RZ, 0x1f, R21 ;  /* 0x0000001fff0c7819 */ /* 0x000fd20000011415 */
[----:B------:R-:W-:Y:S02]  /*0380*/  @P2 VIADD R9, R21, UR7 ;  /* 0x0000000715092c36 */ /* 0x000fe40008000000 */
[----:B------:R-:W-:Y:S02]  /*0390*/  @P2 IMAD.IADD R13, R11, 0x1, R20 ;  /* 0x000000010b0d2824 */ /* 0x000fe400078e0214 */
[----:B---3--:R-:W-:Y:S01]  /*03a0*/  @P2 IMAD.WIDE.U32 R18, R9, 0x4, R18 ;  /* 0x0000000409122825 */ /* 0x008fe200078e0012 */
[----:B------:R-:W-:-:S03]  /*03b0*/  SHF.R.S32.HI R9, RZ, 0x1f, R8 ;  /* 0x0000001fff097819 */ /* 0x000fc60000011408 */
[----:B-1----:R-:W-:Y:S01]  /*03c0*/  @P2 IMAD.WIDE R16, R13, 0x4, R16 ;  /* 0x000000040d102825 */ /* 0x002fe200078e0210 */
[----:B------:R-:W-:Y:S01]  /*03d0*/  IADD3 R13, P1, PT, R21, UR7, RZ ;  /* 0x00000007150d7c10 */ /* 0x000fe2000ff3e0ff */
[----:B------:R-:W3:Y:S04]  /*03e0*/  @P2 LDG.E R19, desc[UR10][R18.64] ;  /* 0x0000000a12132981 */ /* 0x000ee8000c1e1900 */
[----:B------:R-:W3:Y:S01]  /*03f0*/  @P2 LDG.E R22, desc[UR10][R16.64] ;  /* 0x0000000a10162981 */ /* 0x000ee2000c1e1900 */
[----:B------:R-:W-:Y:S01]  /*0400*/  PLOP3.LUT P6, PT, P0, P6, PT, 0x80, 0x8 ;  /* 0x000000000008781c */ /* 0x000fe200007cd070 */
[--C-:B------:R-:W-:Y:S01]  /*0410*/  IMAD.X R28, RZ, RZ, R12.reuse, P1 ;  /* 0x000000ffff1c7224 */ /* 0x100fe200008e060c */
[----:B------:R-:W-:Y:S01]  /*0420*/  IADD3.X R26, PT, PT, R14, R9, R12, P3, P4 ;  /* 0x000000090e1a7210 */ /* 0x000fe20001fe840c */
[----:B------:R-:W-:Y:S01]  /*0430*/  VIADD R24, R20, 0x2 ;  /* 0x0000000214187836 */ /* 0x000fe20000000000 */
[----:B--2---:R-:W-:-:S02]  /*0440*/  LEA R14, P1, R13, R2, 0x2 ;  /* 0x000000020d0e7211 */ /* 0x004fc400078210ff */
[----:B0-----:R-:W-:Y:S02]  /*0450*/  LEA R12, P3, R23, R4, 0x2 ;  /* 0x00000004170c7211 */ /* 0x001fe400078610ff */
[----:B------:R-:W-:Y:S02]  /*0460*/  LEA.HI.X R15, R13, R3, R28, 0x2, P1 ;  /* 0x000000030d0f7211 */ /* 0x000fe400008f141c */
[----:B------:R-:W-:Y:S02]  /*0470*/  LEA.HI.X R13, R23, R5, R26, 0x2, P3 ;  /* 0x00000005170d7211 */ /* 0x000fe400018f141a */
[C---:B------:R-:W-:Y:S01]  /*0480*/  ISETP.GE.AND P1, PT, R24.reuse, UR6, PT ;  /* 0x0000000618007c0c */ /* 0x040fe2000bf26270 */
[----:B------:R-:W2:Y:S03]  /*0490*/  @P6 LDG.E R23, desc[UR10][R14.64+0x4] ;  /* 0x0000040a0e176981 */ /* 0x000ea6000c1e1900 */
[----:B------:R-:W-:Y:S01]  /*04a0*/  ISETP.GT.AND P1, PT, R24, -0x1, !P1 ;  /* 0xffffffff1800780c */ /* 0x000fe20004f24270 */
[----:B------:R-:W2:Y:S03]  /*04b0*/  @P6 LDG.E R18, desc[UR10][R12.64+0x4] ;  /* 0x0000040a0c126981 */ /* 0x000ea6000c1e1900 */
[----:B------:R-:W-:-:S13]  /*04c0*/  PLOP3.LUT P1, PT, P0, P1, PT, 0x80, 0x8 ;  /* 0x000000000008781c */ /* 0x000fda0000723070 */
[----:B------:R-:W4:Y:S04]  /*04d0*/  @P1 LDG.E R16, desc[UR10][R14.64+0x8] ;  /* 0x0000080a0e101981 */ /* 0x000f28000c1e1900 */
[----:B------:R-:W4:Y:S01]  /*04e0*/  @P1 LDG.E R17, desc[UR10][R12.64+0x8] ;  /* 0x0000080a0c111981 */ /* 0x000f22000c1e1900 */
[----:B------:R-:W-:Y:S02]  /*04f0*/  VIADD R24, R20, 0x3 ;  /* 0x0000000314187836 */ /* 0x000fe40000000000 */
[----:B---3--:R-:W-:-:S03]  /*0500*/  @P2 IMAD R6, R19, R22, R6 ;  /* 0x0000001613062224 */ /* 0x008fc600078e0206 */
[----:B------:R-:W-:Y:S01]  /*0510*/  ISETP.GE.AND P2, PT, R24, UR6, PT ;  /* 0x0000000618007c0c */ /* 0x000fe2000bf46270 */
[C---:B------:R-:W-:Y:S02]  /*0520*/  VIADD R19, R20.reuse, 0x4 ;  /* 0x0000000414137836 */ /* 0x040fe40000000000 */
[----:B------:R-:W-:Y:S01]  /*0530*/  VIADD R22, R20, 0x5 ;  /* 0x0000000514167836 */ /* 0x000fe20000000000 */
[----:B------:R-:W-:Y:S02]  /*0540*/  ISETP.GT.AND P2, PT, R24, -0x1, !P2 ;  /* 0xffffffff1800780c */ /* 0x000fe40005744270 */
[C---:B------:R-:W-:Y:S01]  /*0550*/  ISETP.GE.AND P4, PT, R19.reuse, UR6, PT ;  /* 0x0000000613007c0c */ /* 0x040fe2000bf86270 */
[----:B------:R-:W-:Y:S01]  /*0560*/  VIADD R24, R20, 0x6 ;  /* 0x0000000614187836 */ /* 0x000fe20000000000 */
[----:B------:R-:W-:Y:S02]  /*0570*/  ISETP.GE.AND P3, PT, R22, UR6, PT ;  /* 0x0000000616007c0c */ /* 0x000fe4000bf66270 */
[----:B------:R-:W-:-:S02]  /*0580*/  ISETP.GT.AND P4, PT, R19, -0x1, !P4 ;  /* 0xffffffff1300780c */ /* 0x000fc40006784270 */
[----:B------:R-:W-:Y:S01]  /*0590*/  PLOP3.LUT P2, PT, P0, P2, PT, 0x80, 0x8 ;  /* 0x000000000008781c */ /* 0x000fe20000745070 */
[----:B------:R-:W-:Y:S01]  /*05a0*/  VIADD R20, R20, 0x7 ;  /* 0x0000000714147836 */ /* 0x000fe20000000000 */
[----:B------:R-:W-:Y:S02]  /*05b0*/  ISETP.GE.AND P5, PT, R24, UR6, PT ;  /* 0x0000000618007c0c */ /* 0x000fe4000bfa6270 */
[----:B------:R-:W-:Y:S02]  /*05c0*/  ISETP.GT.AND P3, PT, R22, -0x1, !P3 ;  /* 0xffffffff1600780c */ /* 0x000fe40005f64270 */
[----:B------:R-:W-:Y:S01]  /*05d0*/  PLOP3.LUT P4, PT, P0, P4, PT, 0x80, 0x8 ;  /* 0x000000000008781c */ /* 0x000fe20000789070 */
[----:B--2---:R-:W-:Y:S01]  /*05e0*/  @P6 IMAD R6, R23, R18, R6 ;  /* 0x0000001217066224 */ /* 0x004fe200078e0206 */
[----:B------:R-:W-:Y:S02]  /*05f0*/  ISETP.GT.AND P5, PT, R24, -0x1, !P5 ;  /* 0xffffffff1800780c */ /* 0x000fe40006fa4270 */
[----:B------:R-:W-:-:S02]  /*0600*/  ISETP.GE.AND P6, PT, R20, UR6, PT ;  /* 0x0000000614007c0c */ /* 0x000fc4000bfc6270 */
[----:B------:R-:W-:Y:S01]  /*0610*/  PLOP3.LUT P3, PT, P0, P3, PT, 0x80, 0x8 ;  /* 0x000000000008781c */ /* 0x000fe20000767070 */
[----:B------:R-:W2:Y:S01]  /*0620*/  @P2 LDG.E R19, desc[UR10][R14.64+0xc] ;  /* 0x00000c0a0e132981 */ /* 0x000ea2000c1e1900 */
[----:B------:R-:W-:Y:S02]  /*0630*/  ISETP.GT.AND P6, PT, R20, -0x1, !P6 ;  /* 0xffffffff1400780c */ /* 0x000fe400077c4270 */
[----:B------:R-:W-:Y:S01]  /*0640*/  PLOP3.LUT P5, PT, P0, P5, PT, 0x80, 0x8 ;  /* 0x000000000008781c */ /* 0x000fe200007ab070 */
[----:B------:R-:W2:Y:S01]  /*0650*/  @P2 LDG.E R18, desc[UR10][R12.64+0xc] ;  /* 0x00000c0a0c122981 */ /* 0x000ea2000c1e1900 */
[----:B------:R-:W-:-:S03]  /*0660*/  PLOP3.LUT P6, PT, P0, P6, PT, 0x80, 0x8 ;  /* 0x000000000008781c */ /* 0x000fc600007cd070 */
[----:B------:R-:W3:Y:S04]  /*0670*/  @P4 LDG.E R23, desc[UR10][R14.64+0x10] ;  /* 0x0000100a0e174981 */ /* 0x000ee8000c1e1900 */
[----:B------:R-:W3:Y:S01]  /*0680*/  @P4 LDG.E R20, desc[UR10][R12.64+0x10] ;  /* 0x0000100a0c144981 */ /* 0x000ee2000c1e1900 */
[----:B----4-:R-:W-:-:S03]  /*0690*/  @P1 IMAD R6, R16, R17, R6 ;  /* 0x0000001110061224 */ /* 0x010fc600078e0206 */
[----:B------:R-:W4:Y:S04]  /*06a0*/  @P3 LDG.E R25, desc[UR10][R14.64+0x14] ;  /* 0x0000140a0e193981 */ /* 0x000f28000c1e1900 */
[----:B------:R-:W4:Y:S04]  /*06b0*/  @P3 LDG.E R22, desc[UR10][R12.64+0x14] ;  /* 0x0000140a0c163981 */ /* 0x000f28000c1e1900 */
[----:B------:R-:W5:Y:S04]  /*06c0*/  @P5 LDG.E R17, desc[UR10][R14.64+0x18] ;  /* 0x0000180a0e115981 */ /* 0x000f68000c1e1900 */
[----:B------:R-:W5:Y:S04]  /*06d0*/  @P5 LDG.E R16, desc[UR10][R12.64+0x18] ;  /* 0x0000180a0c105981 */ /* 0x000f68000c1e1900 */
[----:B------:R-:W5:Y:S04]  /*06e0*/  @P6 LDG.E R27, desc[UR10][R14.64+0x1c] ;  /* 0x00001c0a0e1b6981 */ /* 0x000f68000c1e1900 */
[----:B------:R-:W5:Y:S01]  /*06f0*/  @P6 LDG.E R24, desc[UR10][R12.64+0x1c] ;  /* 0x00001c0a0c186981 */ /* 0x000f62000c1e1900 */
[----:B------:R-:W-:-:S05]  /*0700*/  VIADD R21, R21, 0x8 ;  /* 0x0000000815157836 */ /* 0x000fca0000000000 */
[----:B------:R-:W-:Y:S01]  /*0710*/  ISETP.NE.AND P1, PT, R21, UR5, PT ;  /* 0x0000000515007c0c */ /* 0x000fe2000bf25270 */
[----:B--2---:R-:W-:-:S04]  /*0720*/  @P2 IMAD R6, R19, R18, R6 ;  /* 0x0000001213062224 */ /* 0x004fc800078e0206 */
[----:B---3--:R-:W-:-:S04]  /*0730*/  @P4 IMAD R6, R23, R20, R6 ;  /* 0x0000001417064224 */ /* 0x008fc800078e0206 */
[----:B----4-:R-:W-:-:S04]  /*0740*/  @P3 IMAD R6, R25, R22, R6 ;  /* 0x0000001619063224 */ /* 0x010fc800078e0206 */
[----:B-----5:R-:W-:-:S04]  /*0750*/  @P5 IMAD R6, R17, R16, R6 ;  /* 0x0000001011065224 */ /* 0x020fc800078e0206 */
[----:B------:R-:W-:Y:S01]  /*0760*/  @P6 IMAD R6, R27, R24, R6 ;  /* 0x000000181b066224 */ /* 0x000fe200078e0206 */
[----:B------:R-:W-:Y:S06]  /*0770*/  @P1 BRA `(.L_x_2) ;  /* 0xfffffff800d01947 */ /* 0x000fec000383ffff */
[----:B------:R-:W-:-:S07]  /*0780*/  IMAD.U32 R17, RZ, RZ, UR5 ;  /* 0x00000005ff117e24 */ /* 0x000fce000f8e00ff */
.L_x_1:
[----:B------:R-:W-:-:S09]  /*0790*/  UISETP.NE.AND UP1, UPT, UR8, URZ, UPT ;  /* 0x000000ff0800728c */ /* 0x000fd2000bf25270 */
[----:B------:R-:W-:Y:S05]  /*07a0*/  BRA.U !UP1, `(.L_x_3) ;  /* 0x0000000509b07547 */ /* 0x000fea000b800000 */
[----:B------:R-:W-:Y:S02]  /*07b0*/  UIADD3 UR6, UPT, UPT, UR8, -0x1, URZ ;  /* 0xffffffff08067890 */ /* 0x000fe4000fffe0ff */
[----:B------:R-:W-:Y:S02]  /*07c0*/  UISETP.NE.AND UP2, UPT, UR9, URZ, UPT ;  /* 0x000000ff0900728c */ /* 0x000fe4000bf45270 */
[----:B------:R-:W-:-:S09]  /*07d0*/  UISETP.GE.U32.AND UP1, UPT, UR6, 0x3, UPT ;  /* 0x000000030600788c */ /* 0x000fd2000bf26070 */
[----:B------:R-:W-:Y:S05]  /*07e0*/  BRA.U !UP1, `(.L_x_4) ;  /* 0x0000000109bc7547 */ /* 0x000fea000b800000 */
[----:B------:R-:W0:Y:S01]  /*07f0*/  LDCU UR6, c[0x0][0x39c] ;  /* 0x00007380ff0677ac */ /* 0x000e220008000800 */
[----:B------:R-:W-:Y:S01]  /*0800*/  IMAD.IADD R22, R8, 0x1, R17 ;  /* 0x0000000108167824 */ /* 0x000fe200078e0211 */
[----:B------:R-:W1:Y:S01]  /*0810*/  LDC.64 R4, c[0x0][0x388] ;  /* 0x0000e200ff047b82 */ /* 0x000e620000000a00 */
[----:B------:R-:W-:Y:S02]  /*0820*/  SHF.R.S32.HI R18, RZ, 0x1f, R11 ;  /* 0x0000001fff127819 */ /* 0x000fe4000001140b */
[C---:B------:R-:W-:Y:S02]  /*0830*/  VIADD R16, R22.reuse, 0x1 ;  /* 0x0000000116107836 */ /* 0x040fe40000000000 */
[C---:B------:R-:W-:Y:S02]  /*0840*/  VIADD R20, R22.reuse, 0x2 ;  /* 0x0000000216147836 */ /* 0x040fe40000000000 */
[C---:B------:R-:W-:Y:S01]  /*0850*/  VIADD R21, R22.reuse, 0x3 ;  /* 0x0000000316157836 */ /* 0x040fe20000000000 */
[----:B------:R-:W2:Y:S01]  /*0860*/  LDC.64 R2, c[0x0][0x380] ;  /* 0x0000e000ff027b82 */ /* 0x000ea20000000a00 */
[----:B0-----:R-:W-:-:S07]  /*0870*/  ISETP.GE.AND P1, PT, R22, UR6, PT ;  /* 0x0000000616007c0c */ /* 0x001fce000bf26270 */
[----:B------:R-:W0:Y:S01]  /*0880*/  LDC.64 R14, c[0x0][0x380] ;  /* 0x0000e000ff0e7b82 */ /* 0x000e220000000a00 */
[----:B------:R-:W-:Y:S02]  /*0890*/  ISETP.GE.AND P4, PT, R16, UR6, PT ;  /* 0x0000000610007c0c */ /* 0x000fe4000bf86270 */
[----:B------:R-:W-:Y:S02]  /*08a0*/  ISETP.GT.AND P1, PT, R22, -0x1, !P1 ;  /* 0xffffffff1600780c */ /* 0x000fe40004f24270 */
[----:B------:R-:W-:Y:S02]  /*08b0*/  ISETP.GT.AND P4, PT, R16, -0x1, !P4 ;  /* 0xffffffff1000780c */ /* 0x000fe40006784270 */
[----:B------:R-:W-:Y:S01]  /*08c0*/  PLOP3.LUT P1, PT, P0, P1, PT, 0x80, 0x8 ;  /* 0x000000000008781c */ /* 0x000fe20000723070 */
[----:B------:R-:W3:Y:S01]  /*08d0*/  LDC.64 R12, c[0x0][0x388] ;  /* 0x0000e200ff0c7b82 */ /* 0x000ee20000000a00 */
[----:B------:R-:W-:Y:S02]  /*08e0*/  ISETP.GE.AND P2, PT, R20, UR6, PT ;  /* 0x0000000614007c0c */ /* 0x000fe4000bf46270 */
[----:B------:R-:W-:-:S02]  /*08f0*/  IADD3 R16, P5, P6, R11, R8, R17 ;  /* 0x000000080b107210 */ /* 0x000fc40007ebe011 */
[----:B------:R-:W-:Y:S02]  /*0900*/  ISETP.GT.AND P2, PT, R20, -0x1, !P2 ;  /* 0xffffffff1400780c */ /* 0x000fe40005744270 */
[----:B------:R-:W-:Y:S02]  /*0910*/  IADD3.X R18, PT, PT, R18, R9, RZ, P5, P6 ;  /* 0x0000000912127210 */ /* 0x000fe40002fec4ff */
[C---:B--2---:R-:W-:Y:S02]  /*0920*/  LEA R2, P6, R16.reuse, R2, 0x2 ;  /* 0x0000000210027211 */ /* 0x044fe400078c10ff */
[C---:B------:R-:W-:Y:S01]  /*0930*/  IADD3 R20, P5, PT, R17.reuse, UR7, RZ ;  /* 0x0000000711147c10 */ /* 0x040fe2000ffbe0ff */
[----:B------:R-:W-:Y:S01]  /*0940*/  @P1 VIADD R19, R17, UR7 ;  /* 0x0000000711131c36 */ /* 0x000fe20008000000 */
[----:B------:R-:W-:Y:S02]  /*0950*/  ISETP.GE.AND P3, PT, R21, UR6, PT ;  /* 0x0000000615007c0c */ /* 0x000fe4000bf66270 */
[----:B------:R-:W-:Y:S01]  /*0960*/  PLOP3.LUT P4, PT, P0, P4, PT, 0x80, 0x8 ;  /* 0x000000000008781c */ /* 0x000fe20000789070 */
[----:B-1----:R-:W-:Y:S01]  /*0970*/  @P1 IMAD.WIDE.U32 R4, R19, 0x4, R4 ;  /* 0x0000000413041825 */ /* 0x002fe200078e0004 */
[----:B------:R-:W-:-:S02]  /*0980*/  LEA.HI.X R3, R16, R3, R18, 0x2, P6 ;  /* 0x0000000310037211 */ /* 0x000fc400030f1412 */
[----:B------:R-:W-:Y:S01]  /*0990*/  ISETP.GT.AND P3, PT, R21, -0x1, !P3 ;  /* 0xffffffff1500780c */ /* 0x000fe20005f64270 */
[----:B------:R-:W-:Y:S01]  /*09a0*/  @P1 IMAD.IADD R19, R11, 0x1, R22 ;  /* 0x000000010b131824 */ /* 0x000fe200078e0216 */
[----:B------:R-:W-:Y:S01]  /*09b0*/  PLOP3.LUT P2, PT, P0, P2, PT, 0x80, 0x8 ;  /* 0x000000000008781c */ /* 0x000fe20000745070 */
[----:B------:R-:W-:Y:S01]  /*09c0*/  IMAD.X R16, RZ, RZ, RZ, P5 ;  /* 0x000000ffff107224 */ /* 0x000fe200028e06ff */
[----:B------:R-:W-:Y:S01]  /*09d0*/  PLOP3.LUT P3, PT, P0, P3, PT, 0x80, 0x8 ;  /* 0x000000000008781c */ /* 0x000fe20000767070 */
[----:B0-----:R-:W-:Y:S01]  /*09e0*/  @P1 IMAD.WIDE R14, R19, 0x4, R14 ;  /* 0x00000004130e1825 */ /* 0x001fe200078e020e */
[C---:B---3--:R-:W-:Y:S01]  /*09f0*/  LEA R12, P5, R20.reuse, R12, 0x2 ;  /* 0x0000000c140c7211 */ /* 0x048fe200078a10ff */
[----:B------:R-:W2:Y:S03]  /*0a00*/  @P1 LDG.E R5, desc[UR10][R4.64] ;  /* 0x0000000a04051981 */ /* 0x000ea6000c1e1900 */
[----:B------:R-:W-:Y:S01]  /*0a10*/  LEA.HI.X R13, R20, R13, R16, 0x2, P5 ;  /* 0x0000000d140d7211 */ /* 0x000fe200028f1410 */
[----:B------:R-:W2:Y:S04]  /*0a20*/  @P1 LDG.E R14, desc[UR10][R14.64] ;  /* 0x0000000a0e0e1981 */ /* 0x000ea8000c1e1900 */
[----:B------:R-:W3:Y:S04]  /*0a30*/  @P4 LDG.E R16, desc[UR10][R2.64+0x4] ;  /* 0x0000040a02104981 */ /* 0x000ee8000c1e1900 */
[----:B------:R-:W3:Y:S04]  /*0a40*/  @P4 LDG.E R19, desc[UR10][R12.64+0x4] ;  /* 0x0000040a0c134981 */ /* 0x000ee8000c1e1900 */
[----:B------:R-:W4:Y:S04]  /*0a50*/  @P2 LDG.E R18, desc[UR10][R2.64+0x8] ;  /* 0x0000080a02122981 */ /* 0x000f28000c1e1900 */
[----:B------:R-:W4:Y:S04]  /*0a60*/  @P2 LDG.E R21, desc[UR10][R12.64+0x8] ;  /* 0x0000080a0c152981 */ /* 0x000f28000c1e1900 */
[----:B------:R-:W5:Y:S04]  /*0a70*/  @P3 LDG.E R20, desc[UR10][R2.64+0xc] ;  /* 0x00000c0a02143981 */ /* 0x000f68000c1e1900 */
[----:B------:R-:W5:Y:S01]  /*0a80*/  @P3 LDG.E R23, desc[UR10][R12.64+0xc] ;  /* 0x00000c0a0c173981 */ /* 0x000f62000c1e1900 */
[----:B------:R-:W-:-:S02]  /*0a90*/  VIADD R17, R17, 0x4 ;  /* 0x0000000411117836 */ /* 0x000fc40000000000 */
[----:B--2---:R-:W-:-:S04]  /*0aa0*/  @P1 IMAD R6, R5, R14, R6 ;  /* 0x0000000e05061224 */ /* 0x004fc800078e0206 */
[----:B---3--:R-:W-:-:S04]  /*0ab0*/  @P4 IMAD R6, R19, R16, R6 ;  /* 0x0000001013064224 */ /* 0x008fc800078e0206 */
[----:B----4-:R-:W-:-:S04]  /*0ac0*/  @P2 IMAD R6, R21, R18, R6 ;  /* 0x0000001215062224 */ /* 0x010fc800078e0206 */
[----:B-----5:R-:W-:-:S07]  /*0ad0*/  @P3 IMAD R6, R23, R20, R6 ;  /* 0x0000001417063224 */ /* 0x020fce00078e0206 */
.L_x_4:
[----:B------:R-:W-:Y:S05]  /*0ae0*/  BRA.U !UP2, `(.L_x_3) ;  /* 0x000000010ae07547 */ /* 0x000fea000b800000 */
[----:B------:R-:W0:Y:S01]  /*0af0*/  LDCU UR6, c[0x0][0x3a4] ;  /* 0x00007480ff0677ac */ /* 0x000e220008000800 */
[----:B------:R-:W-:Y:S02]  /*0b00*/  UISETP.NE.AND UP1, UPT, UR9, 0x1, UPT ;  /* 0x000000010900788c */ /* 0x000fe4000bf25270 */
[----:B0-----:R-:W-:-:S07]  /*0b10*/  ULOP3.LUT UP2, URZ, UR6, 0x1, URZ, 0xc0, !UPT ;  /* 0x0000000106ff7892 */ /* 0x001fce000f84c0ff */
[----:B------:R-:W-:Y:S05]  /*0b20*/  BRA.U !UP1, `(.L_x_5) ;  /* 0x0000000109887547 */ /* 0x000fea000b800000 */
[----:B------:R-:W0:Y:S01]  /*0b30*/  LDCU UR6, c[0x0][0x39c] ;  /* 0x00007380ff0677ac */ /* 0x000e220008000800 */
[----:B------:R-:W-:Y:S01]  /*0b40*/  IMAD.IADD R22, R8, 0x1, R17 ;  /* 0x0000000108167824 */ /* 0x000fe200078e0211 */
[----:B------:R-:W1:Y:S03]  /*0b50*/  LDC.64 R12, c[0x0][0x388] ;  /* 0x0000e200ff0c7b82 */ /* 0x000e660000000a00 */
[----:B------:R-:W-:-:S05]  /*0b60*/  VIADD R2, R22, 0x1 ;  /* 0x0000000116027836 */ /* 0x000fca0000000000 */
        /* <DEDUP_REMOVED lines=8> */
[----:B------:R-:W-:-:S11]  /*0bf0*/  PLOP3.LUT P2, PT, P0, P2, PT, 0x80, 0x8 ;  /* 0x000000000008781c */ /* 0x000fd60000745070 */
[----:B------:R-:W-:Y:S02]  /*0c00*/  @P1 SHF.R.S32.HI R20, RZ, 0x1f, R17 ;  /* 0x0000001fff141819 */ /* 0x000fe40000011411 */
[----:B------:R-:W-:Y:S01]  /*0c10*/  @P1 SHF.R.S32.HI R19, RZ, 0x1f, R11 ;  /* 0x0000001fff131819 */ /* 0x000fe2000001140b */
[----:B------:R-:W-:Y:S01]  /*0c20*/  @P2 VIADD R23, R17, UR7 ;  /* 0x0000000711172c36 */ /* 0x000fe20008000000 */
[C---:B------:R-:W-:Y:S01]  /*0c30*/  @P1 IADD3 R16, P4, P5, R11.reuse, R8, R17 ;  /* 0x000000080b101210 */ /* 0x040fe20007d9e011 */
[----:B------:R-:W-:Y:S01]  /*0c40*/  @P2 IMAD.IADD R21, R11, 0x1, R22 ;  /* 0x000000010b152824 */ /* 0x000fe200078e0216 */
[----:B------:R-:W-:Y:S01]  /*0c50*/  @P1 IADD3 R18, P3, PT, R17, UR7, RZ ;  /* 0x0000000711121c10 */ /* 0x000fe2000ff7e0ff */
[----:B-1----:R-:W-:Y:S01]  /*0c60*/  @P2 IMAD.WIDE.U32 R12, R23, 0x4, R12 ;  /* 0x00000004170c2825 */ /* 0x002fe200078e000c */
[----:B------:R-:W-:-:S03]  /*0c70*/  @P1 IADD3.X R19, PT, PT, R19, R9, R20, P4, P5 ;  /* 0x0000000913131210 */ /* 0x000fc600027ea414 */
[----:B------:R-:W-:Y:S01]  /*0c80*/  @P1 IMAD.X R20, RZ, RZ, R20, P3 ;  /* 0x000000ffff141224 */ /* 0x000fe200018e0614 */
[----:B0-----:R-:W-:Y:S01]  /*0c90*/  @P1 LEA R4, P3, R18, R4, 0x2 ;  /* 0x0000000412041211 */ /* 0x001fe200078610ff */
[----:B--2---:R-:W-:Y:S01]  /*0ca0*/  @P2 IMAD.WIDE R14, R21, 0x4, R14 ;  /* 0x00000004150e2825 */ /* 0x004fe200078e020e */
[----:B---3--:R-:W-:Y:S01]  /*0cb0*/  @P1 LEA R2, P4, R16, R2, 0x2 ;  /* 0x0000000210021211 */ /* 0x008fe200078810ff */
[----:B------:R-:W2:Y:S01]  /*0cc0*/  @P2 LDG.E R12, desc[UR10][R12.64] ;  /* 0x0000000a0c0c2981 */ /* 0x000ea2000c1e1900 */
[----:B------:R-:W-:Y:S02]  /*0cd0*/  @P1 LEA.HI.X R5, R18, R5, R20, 0x2, P3 ;  /* 0x0000000512051211 */ /* 0x000fe400018f1414 */
[----:B------:R-:W-:Y:S01]  /*0ce0*/  @P1 LEA.HI.X R3, R16, R3, R19, 0x2, P4 ;  /* 0x0000000310031211 */ /* 0x000fe200020f1413 */
[----:B------:R-:W2:Y:S04]  /*0cf0*/  @P2 LDG.E R15, desc[UR10][R14.64] ;  /* 0x0000000a0e0f2981 */ /* 0x000ea8000c1e1900 */
[----:B------:R-:W3:Y:S04]  /*0d00*/  @P1 LDG.E R5, desc[UR10][R4.64+0x4] ;  /* 0x0000040a04051981 */ /* 0x000ee8000c1e1900 */
[----:B------:R-:W3:Y:S01]  /*0d10*/  @P1 LDG.E R2, desc[UR10][R2.64+0x4] ;  /* 0x0000040a02021981 */ /* 0x000ee2000c1e1900 */
[----:B------:R-:W-:-:S02]  /*0d20*/  VIADD R17, R17, 0x2 ;  /* 0x0000000211117836 */ /* 0x000fc40000000000 */
[----:B--2---:R-:W-:-:S04]  /*0d30*/  @P2 IMAD R6, R12, R15, R6 ;  /* 0x0000000f0c062224 */ /* 0x004fc800078e0206 */
[----:B---3--:R-:W-:-:S07]  /*0d40*/  @P1 IMAD R6, R5, R2, R6 ;  /* 0x0000000205061224 */ /* 0x008fce00078e0206 */
.L_x_5:
[----:B------:R-:W-:Y:S05]  /*0d50*/  BRA.U !UP2, `(.L_x_3) ;  /* 0x000000010a447547 */ /* 0x000fea000b800000 */
[----:B------:R-:W0:Y:S01]  /*0d60*/  LDCU UR6, c[0x0][0x39c] ;  /* 0x00007380ff0677ac */ /* 0x000e220008000800 */
[----:B------:R-:W-:Y:S01]  /*0d70*/  IMAD.IADD R12, R8, 0x1, R17 ;  /* 0x00000001080c7824 */ /* 0x000fe200078e0211 */
[----:B------:R-:W-:Y:S04]  /*0d80*/  BSSY.RECONVERGENT B0, `(.L_x_3) ;  /* 0x000000e000007945 */ /* 0x000fe80003800200 */
[----:B0-----:R-:W-:-:S04]  /*0d90*/  ISETP.GE.AND P1, PT, R12, UR6, PT ;  /* 0x000000060c007c0c */ /* 0x001fc8000bf26270 */
[----:B------:R-:W-:-:S04]  /*0da0*/  ISETP.GT.AND P1, PT, R12, -0x1, !P1 ;  /* 0xffffffff0c00780c */ /* 0x000fc80004f24270 */
[----:B------:R-:W-:-:S13]  /*0db0*/  PLOP3.LUT P1, PT, P0, P1, PT, 0x80, 0x8 ;  /* 0x000000000008781c */ /* 0x000fda0000723070 */
[----:B------:R-:W-:Y:S05]  /*0dc0*/  @!P1 BRA `(.L_x_6) ;  /* 0x0000000000249947 */ /* 0x000fea0003800000 */
[----:B------:R-:W0:Y:S01]  /*0dd0*/  LDC.64 R2, c[0x0][0x388] ;  /* 0x0000e200ff027b82 */ /* 0x000e220000000a00 */
[----:B------:R-:W-:Y:S02]  /*0de0*/  VIADD R17, R17, UR7 ;  /* 0x0000000711117c36 */ /* 0x000fe40008000000 */
[----:B------:R-:W-:-:S05]  /*0df0*/  IMAD.IADD R11, R11, 0x1, R12 ;  /* 0x000000010b0b7824 */ /* 0x000fca00078e020c */
[----:B------:R-:W1:Y:S01]  /*0e00*/  LDC.64 R4, c[0x0][0x380] ;  /* 0x0000e000ff047b82 */ /* 0x000e620000000a00 */
[----:B0-----:R-:W-:-:S06]  /*0e10*/  IMAD.WIDE.U32 R2, R17, 0x4, R2 ;  /* 0x0000000411027825 */ /* 0x001fcc00078e0002 */
[----:B------:R-:W2:Y:S01]  /*0e20*/  LDG.E R3, desc[UR10][R2.64] ;  /* 0x0000000a02037981 */ /* 0x000ea2000c1e1900 */
[----:B-1----:R-:W-:-:S06]  /*0e30*/  IMAD.WIDE R4, R11, 0x4, R4 ;  /* 0x000000040b047825 */ /* 0x002fcc00078e0204 */
[----:B------:R-:W2:Y:S02]  /*0e40*/  LDG.E R4, desc[UR10][R4.64] ;  /* 0x0000000a04047981 */ /* 0x000ea4000c1e1900 */
[----:B--2---:R-:W-:-:S07]  /*0e50*/  IMAD R6, R3, R4, R6 ;  /* 0x0000000403067224 */ /* 0x004fce00078e0206 */
.L_x_6:
[----:B------:R-:W-:Y:S05]  /*0e60*/  BSYNC.RECONVERGENT B0 ;  /* 0x0000000000007941 */ /* 0x000fea0003800200 */
.L_x_3:
[----:B------:R-:W-:Y:S05]  /*0e70*/  BRA.U UP0, `(.L_x_7) ;  /* 0xfffffff100d07547 */ /* 0x000fea000b83ffff */
.L_x_0:
[----:B------:R-:W0:Y:S01]  /*0e80*/  LDC.64 R2, c[0x0][0x390] ;  /* 0x0000e400ff027b82 */ /* 0x000e220000000a00 */
[----:B------:R-:W1:Y:S02]  /*0e90*/  LDCU UR6, c[0x0][0x398] ;  /* 0x00007300ff0677ac */ /* 0x000e640008000800 */
[----:B-1----:R-:W-:-:S04]  /*0ea0*/  IMAD R7, R0, UR6, R7 ;  /* 0x0000000600077c24 */ /* 0x002fc8000f8e0207 */
[----:B0-----:R-:W-:-:S05]  /*0eb0*/  IMAD.WIDE R2, R7, 0x4, R2 ;  /* 0x0000000407027825 */ /* 0x001fca00078e0202 */
[----:B------:R-:W-:Y:S01]  /*0ec0*/  STG.E desc[UR10][R2.64], R6 ;  /* 0x0000000602007986 */ /* 0x000fe2000c10190a */
[----:B------:R-:W-:Y:S05]  /*0ed0*/  EXIT ;  /* 0x000000000000794d */ /* 0x000fea0003800000 */
.L_x_8:
[----:B------:R-:W-:-:S00]  /*0ee0*/  BRA `(.L_x_8) ;  /* 0xfffffffc00fc7947 */ /* 0x000fc0000383ffff */
[----:B------:R-:W-:-:S00]  /*0ef0*/  NOP ;  /* 0x0000000000007918 */ /* 0x000fc00000000000 */
        /* <DEDUP_REMOVED lines=8> */
.L_x_9:


//--------------------- .nv.shared.reserved.0     --------------------------
	.section	.nv.shared.reserved.0,"aw",@nobits
	.weak		__nv_reservedSMEM_offset_0_alias
	.size		__nv_reservedSMEM_offset_0_alias, 0, 64
	.other		__nv_reservedSMEM_offset_0_alias,@"STO_CUDA_RESERVED_SHARED STV_DEFAULT"
__nv_reservedSMEM_offset_0_alias:
	.zero		0
	.zero		64


//--------------------- .nv.constant0._Z14convolution_2dPiS_S_iiii --------------------------
	.section	.nv.constant0._Z14convolution_2dPiS_S_iiii,"a",@progbits
	.sectionflags	@""
	.align	4
.nv.constant0._Z14convolution_2dPiS_S_iiii:
	.zero		936


//--------------------- SYMBOLS --------------------------

	.type		.nv.reservedSmem.offset0,@object
	.size		.nv.reservedSmem.offset0,0x4
